	.headerflags	@"EF_CUDA_TEXMODE_UNIFIED EF_CUDA_64BIT_ADDRESS EF_CUDA_ACCELERATORS EF_CUDA_SM90 EF_CUDA_VIRTUAL_SM(EF_CUDA_SM90)"
	.elftype	@"ET_EXEC"


//--------------------- .nv.info                  --------------------------
	.section	.nv.info,"",@"SHT_CUDA_INFO"
	.align	4


	//----- nvinfo : EIATTR_REGCOUNT
	.align		4
        /*0000*/ 	.byte	0x04, 0x2f
        /*0002*/ 	.short	(.L_3 - .L_2)
	.align		4
.L_2:
        /*0004*/ 	.word	index@(triton_poi_fused__native_batch_norm_legit_no_training_add_rrelu_with_noise_functional_24)
        /*0008*/ 	.word	0x0000002c


	//----- nvinfo : EIATTR_MIN_STACK_SIZE
	.align		4
.L_3:
        /*000c*/ 	.byte	0x04, 0x12
        /*000e*/ 	.short	(.L_5 - .L_4)
	.align		4
.L_4:
        /*0010*/ 	.word	index@(triton_poi_fused__native_batch_norm_legit_no_training_add_rrelu_with_noise_functional_24)
        /*0014*/ 	.word	0x00000000


	//----- nvinfo : EIATTR_FRAME_SIZE
	.align		4
.L_5:
        /*0018*/ 	.byte	0x04, 0x11
        /*001a*/ 	.short	(.L_7 - .L_6)
	.align		4
.L_6:
        /*001c*/ 	.word	index@(triton_poi_fused__native_batch_norm_legit_no_training_add_rrelu_with_noise_functional_24)
        /*0020*/ 	.word	0x00000000


	//----- nvinfo : EIATTR_MIN_STACK_SIZE
	.align		4
.L_7:
        /*0024*/ 	.byte	0x04, 0x12
        /*0026*/ 	.short	(.L_9 - .L_8)
	.align		4
.L_8:
        /*0028*/ 	.word	index@(triton_poi_fused__native_batch_norm_legit_no_training_add_rrelu_with_noise_functional_24)
        /*002c*/ 	.word	0x00000000
.L_9:


//--------------------- .nv.info.triton_poi_fused__native_batch_norm_legit_no_training_add_rrelu_with_noise_functional_24 --------------------------
	.section	.nv.info.triton_poi_fused__native_batch_norm_legit_no_training_add_rrelu_with_noise_functional_24,"",@"SHT_CUDA_INFO"
	.sectionflags	@""
	.align	4


	//----- nvinfo : EIATTR_CUDA_API_VERSION
	.align		4
        /*0000*/ 	.byte	0x04, 0x37
        /*0002*/ 	.short	(.L_11 - .L_10)
.L_10:
        /*0004*/ 	.word	0x0000007c


	//----- nvinfo : EIATTR_KPARAM_INFO
	.align		4
.L_11:
        /*0008*/ 	.byte	0x04, 0x17
        /*000a*/ 	.short	(.L_13 - .L_12)
.L_12:
        /*000c*/ 	.word	0x00000000
        /*0010*/ 	.short	0x0009
        /*0012*/ 	.short	0x0044
        /*0014*/ 	.byte	0x00, 0xf0, 0x11, 0x00


	//----- nvinfo : EIATTR_KPARAM_INFO
	.align		4
.L_13:
        /*0018*/ 	.byte	0x04, 0x17
        /*001a*/ 	.short	(.L_15 - .L_14)
.L_14:
        /*001c*/ 	.word	0x00000000
        /*0020*/ 	.short	0x0008
        /*0022*/ 	.short	0x0040
        /*0024*/ 	.byte	0x00, 0xf0, 0x11, 0x00


	//----- nvinfo : EIATTR_KPARAM_INFO
	.align		4
.L_15:
        /*0028*/ 	.byte	0x04, 0x17
        /*002a*/ 	.short	(.L_17 - .L_16)
.L_16:
        /*002c*/ 	.word	0x00000000
        /*0030*/ 	.short	0x0007
        /*0032*/ 	.short	0x0038
        /*0034*/ 	.byte	0x00, 0xf4, 0x21, 0x00


	//----- nvinfo : EIATTR_KPARAM_INFO
	.align		4
.L_17:
        /*0038*/ 	.byte	0x04, 0x17
        /*003a*/ 	.short	(.L_19 - .L_18)
.L_18:
        /*003c*/ 	.word	0x00000000
        /*0040*/ 	.short	0x0006
        /*0042*/ 	.short	0x0030
        /*0044*/ 	.byte	0x00, 0xf4, 0x21, 0x00


	//----- nvinfo : EIATTR_KPARAM_INFO
	.align		4
.L_19:
        /*0048*/ 	.byte	0x04, 0x17
        /*004a*/ 	.short	(.L_21 - .L_20)
.L_20:
        /*004c*/ 	.word	0x00000000
        /*0050*/ 	.short	0x0005
        /*0052*/ 	.short	0x0028
        /*0054*/ 	.byte	0x00, 0xf4, 0x21, 0x00


	//----- nvinfo : EIATTR_KPARAM_INFO
	.align		4
.L_21:
        /*0058*/ 	.byte	0x04, 0x17
        /*005a*/ 	.short	(.L_23 - .L_22)
.L_22:
        /*005c*/ 	.word	0x00000000
        /*0060*/ 	.short	0x0004
        /*0062*/ 	.short	0x0020
        /*0064*/ 	.byte	0x00, 0xf4, 0x21, 0x00


	//----- nvinfo : EIATTR_KPARAM_INFO
	.align		4
.L_23:
        /*0068*/ 	.byte	0x04, 0x17
        /*006a*/ 	.short	(.L_25 - .L_24)
.L_24:
        /*006c*/ 	.word	0x00000000
        /*0070*/ 	.short	0x0003
        /*0072*/ 	.short	0x0018
        /*0074*/ 	.byte	0x00, 0xf4, 0x21, 0x00


	//----- nvinfo : EIATTR_KPARAM_INFO
	.align		4
.L_25:
        /*0078*/ 	.byte	0x04, 0x17
        /*007a*/ 	.short	(.L_27 - .L_26)
.L_26:
        /*007c*/ 	.word	0x00000000
        /*0080*/ 	.short	0x0002
        /*0082*/ 	.short	0x0010
        /*0084*/ 	.byte	0x00, 0xf4, 0x21, 0x00


	//----- nvinfo : EIATTR_KPARAM_INFO
	.align		4
.L_27:
        /*0088*/ 	.byte	0x04, 0x17
        /*008a*/ 	.short	(.L_29 - .L_28)
.L_28:
        /*008c*/ 	.word	0x00000000
        /*0090*/ 	.short	0x0001
        /*0092*/ 	.short	0x0008
        /*0094*/ 	.byte	0x00, 0xf4, 0x21, 0x00


	//----- nvinfo : EIATTR_KPARAM_INFO
	.align		4
.L_29:
        /*0098*/ 	.byte	0x04, 0x17
        /*009a*/ 	.short	(.L_31 - .L_30)
.L_30:
        /*009c*/ 	.word	0x00000000
        /*00a0*/ 	.short	0x0000
        /*00a2*/ 	.short	0x0000
        /*00a4*/ 	.byte	0x00, 0xf4, 0x21, 0x00


	//----- nvinfo : EIATTR_SPARSE_MMA_MASK
	.align		4
.L_31:
        /*00a8*/ 	.byte	0x03, 0x50
        /*00aa*/ 	.short	0x0000


	//----- nvinfo : EIATTR_MAXREG_COUNT
	.align		4
        /*00ac*/ 	.byte	0x03, 0x1b
        /*00ae*/ 	.short	0x00ff


	//----- nvinfo : EIATTR_EXIT_INSTR_OFFSETS
	.align		4
        /*00b0*/ 	.byte	0x04, 0x1c
        /*00b2*/ 	.short	(.L_33 - .L_32)


	//   ....[0]....
.L_32:
        /*00b4*/ 	.word	0x00001280


	//   ....[1]....
        /*00b8*/ 	.word	0x000012d0


	//----- nvinfo : EIATTR_REQNTID
	.align		4
.L_33:
        /*00bc*/ 	.byte	0x04, 0x10
        /*00be*/ 	.short	(.L_35 - .L_34)
.L_34:
        /*00c0*/ 	.word	0x00000080
        /*00c4*/ 	.word	0x00000001
        /*00c8*/ 	.word	0x00000001


	//----- nvinfo : EIATTR_CBANK_PARAM_SIZE
	.align		4
.L_35:
        /*00cc*/ 	.byte	0x03, 0x19
        /*00ce*/ 	.short	0x0048


	//----- nvinfo : EIATTR_PARAM_CBANK
	.align		4
        /*00d0*/ 	.byte	0x04, 0x0a
        /*00d2*/ 	.short	(.L_37 - .L_36)
	.align		4
.L_36:
        /*00d4*/ 	.word	index@(.nv.constant0.triton_poi_fused__native_batch_norm_legit_no_training_add_rrelu_with_noise_functional_24)
        /*00d8*/ 	.short	0x0210
        /*00da*/ 	.short	0x0048


	//----- nvinfo : EIATTR_SW_WAR
	.align		4
.L_37:
        /*00dc*/ 	.byte	0x04, 0x36
        /*00de*/ 	.short	(.L_39 - .L_38)
.L_38:
        /*00e0*/ 	.word	0x00000008
.L_39:


//--------------------- .nv.callgraph             --------------------------
	.section	.nv.callgraph,"",@"SHT_CUDA_CALLGRAPH"
	.align	4
	.sectionentsize	8
	.align		4
        /*0000*/ 	.word	0x00000000
	.align		4
        /*0004*/ 	.word	0xffffffff
	.align		4
        /*0008*/ 	.word	0x00000000
	.align		4
        /*000c*/ 	.word	0xfffffffe
	.align		4
        /*0010*/ 	.word	0x00000000
	.align		4
        /*0014*/ 	.word	0xfffffffd
	.align		4
        /*0018*/ 	.word	0x00000000
	.align		4
        /*001c*/ 	.word	0xfffffffc


//--------------------- .nv.constant4             --------------------------
	.section	.nv.constant4,"a",@progbits
	.align	8
	.align		8
.nv.constant4:
        /*0000*/ 	.dword	_$_str
	.align		8
        /*0008*/ 	.dword	_$_str_$_2


//--------------------- .text.triton_poi_fused__native_batch_norm_legit_no_training_add_rrelu_with_noise_functional_24 --------------------------
	.section	.text.triton_poi_fused__native_batch_norm_legit_no_training_add_rrelu_with_noise_functional_24,"ax",@progbits
	.sectionflags	@"SHF_BARRIERS=1"
	.align	128
        .global         triton_poi_fused__native_batch_norm_legit_no_training_add_rrelu_with_noise_functional_24
        .type           triton_poi_fused__native_batch_norm_legit_no_training_add_rrelu_with_noise_functional_24,@function
        .size           triton_poi_fused__native_batch_norm_legit_no_training_add_rrelu_with_noise_functional_24,(.L_x_1 - triton_poi_fused__native_batch_norm_legit_no_training_add_rrelu_with_noise_functional_24)
        .other          triton_poi_fused__native_batch_norm_legit_no_training_add_rrelu_with_noise_functional_24,@"STO_CUDA_ENTRY STV_DEFAULT"
triton_poi_fused__native_batch_norm_legit_no_training_add_rrelu_with_noise_functional_24:
.text.triton_poi_fused__native_batch_norm_legit_no_training_add_rrelu_with_noise_functional_24:
[----:B------:R-:W0:Y:S01]  /*0000*/  LDC R1, c[0x0][0x28] ;  /* 0x00000a00ff017b82 */ /* 0x000e220000000800 */
[----:B------:R-:W1:Y:S07]  /*0010*/  S2R R2, SR_CTAID.X ;  /* 0x0000000000027919 */ /* 0x000e6e0000002500 */
[----:B------:R-:W2:Y:S01]  /*0020*/  LDC.64 R14, c[0x0][0x210] ;  /* 0x00008400ff0e7b82 */ /* 0x000ea20000000a00 */
[----:B------:R-:W-:Y:S02]  /*0030*/  CS2R R8, SRZ ;  /* 0x0000000000087805 */ /* 0x000fe4000001ff00 */
[----:B------:R-:W-:Y:S01]  /*0040*/  CS2R R10, SRZ ;  /* 0x00000000000a7805 */ /* 0x000fe2000001ff00 */
[----:B------:R-:W3:Y:S01]  /*0050*/  S2R R0, SR_TID.X ;  /* 0x0000000000007919 */ /* 0x000ee20000002100 */
[----:B------:R-:W-:Y:S01]  /*0060*/  ULDC.64 UR6, c[0x0][0x208] ;  /* 0x0000820000067ab9 */ /* 0x000fe20000000a00 */
[----:B------:R-:W4:Y:S02]  /*0070*/  S2R R18, SR_CTAID.Y ;  /* 0x0000000000127919 */ /* 0x000f240000002600 */
[----:B------:R-:W5:Y:S01]  /*0080*/  S2UR UR5, SR_CgaCtaId ;  /* 0x00000000000579c3 */ /* 0x000f620000008800 */
[----:B------:R-:W-:-:S07]  /*0090*/  UMOV UR4, 0x400 ;  /* 0x0000040000047882 */ /* 0x000fce0000000000 */
[----:B------:R-:W5:Y:S08]  /*00a0*/  LDC.64 R32, c[0x0][0x228] ;  /* 0x00008a00ff207b82 */ /* 0x000f700000000a00 */
[----:B------:R-:W5:Y:S08]  /*00b0*/  LDC.64 R38, c[0x0][0x220] ;  /* 0x00008800ff267b82 */ /* 0x000f700000000a00 */
[----:B------:R-:W5:Y:S01]  /*00c0*/  LDC.64 R40, c[0x0][0x218] ;  /* 0x00008600ff287b82 */ /* 0x000f620000000a00 */
[----:B-1----:R-:W-:Y:S01]  /*00d0*/  IMAD.SHL.U32 R2, R2, 0x20, RZ ;  /* 0x0000002002027824 */ /* 0x002fe200078e00ff */
[----:B------:R-:W-:Y:S01]  /*00e0*/  ULDC.64 UR8, c[0x0][0x240] ;  /* 0x0000900000087ab9 */ /* 0x000fe20000000a00 */
[----:B---3--:R-:W-:Y:S01]  /*00f0*/  IMAD.SHL.U32 R3, R0, 0x4, RZ ;  /* 0x0000000400037824 */ /* 0x008fe200078e00ff */
[----:B------:R-:W-:Y:S01]  /*0100*/  SHF.R.U32.HI R17, RZ, 0x3, R0 ;  /* 0x00000003ff117819 */ /* 0x000fe20000011600 */
[----:B----4-:R-:W-:-:S03]  /*0110*/  IMAD.SHL.U32 R26, R18, 0x20, RZ ;  /* 0x00000020121a7824 */ /* 0x010fc600078e00ff */
[----:B------:R-:W-:Y:S01]  /*0120*/  LOP3.LUT R6, R2, 0x1c, R3, 0xf8, !PT ;  /* 0x0000001c02067812 */ /* 0x000fe200078ef803 */
[----:B------:R-:W-:Y:S01]  /*0130*/  IMAD.MOV.U32 R25, RZ, RZ, 0x3e800000 ;  /* 0x3e800000ff197424 */ /* 0x000fe200078e00ff */
[----:B------:R-:W-:Y:S01]  /*0140*/  SGXT.U32 R17, R17, 0x4 ;  /* 0x000000041111781a */ /* 0x000fe20000000000 */
[----:B------:R-:W1:Y:S01]  /*0150*/  LDC.64 R34, c[0x0][0x230] ;  /* 0x00008c00ff227b82 */ /* 0x000e620000000a00 */
[----:B------:R-:W-:Y:S02]  /*0160*/  ISETP.GE.AND P0, PT, R6, 0x100, PT ;  /* 0x000001000600780c */ /* 0x000fe40003f06270 */
[----:B------:R-:W-:Y:S02]  /*0170*/  LOP3.LUT R4, R26, R17, RZ, 0xfc, !PT ;  /* 0x000000111a047212 */ /* 0x000fe400078efcff */
[----:B------:R-:W-:Y:S02]  /*0180*/  LOP3.LUT R5, R26, 0x10, R17, 0xfe, !PT ;  /* 0x000000101a057812 */ /* 0x000fe400078efe11 */
[C---:B------:R-:W-:Y:S01]  /*0190*/  ISETP.LT.AND P1, PT, R4.reuse, 0x100, !P0 ;  /* 0x000001000400780c */ /* 0x040fe20004721270 */
[--C-:B------:R-:W-:Y:S01]  /*01a0*/  IMAD R13, R4, 0x100, R6.reuse ;  /* 0x00000100040d7824 */ /* 0x100fe200078e0206 */
[C---:B------:R-:W-:Y:S01]  /*01b0*/  ISETP.LT.AND P0, PT, R5.reuse, 0x100, !P0 ;  /* 0x000001000500780c */ /* 0x040fe20004701270 */
[----:B------:R-:W-:Y:S01]  /*01c0*/  IMAD R7, R5, 0x100, R6 ;  /* 0x0000010005077824 */ /* 0x000fe200078e0206 */
[----:B------:R-:W3:Y:S01]  /*01d0*/  LDC.64 R36, c[0x0][0x238] ;  /* 0x00008e00ff247b82 */ /* 0x000ee20000000a00 */
[----:B--2---:R-:W-:Y:S01]  /*01e0*/  IMAD.WIDE R12, R13, 0x4, R14 ;  /* 0x000000040d0c7825 */ /* 0x004fe200078e020e */
[----:B------:R-:W-:-:S03]  /*01f0*/  CS2R R4, SRZ ;  /* 0x0000000000047805 */ /* 0x000fc6000001ff00 */
[----:B------:R-:W-:Y:S01]  /*0200*/  IMAD.WIDE R14, R7, 0x4, R14 ;  /* 0x00000004070e7825 */ /* 0x000fe200078e020e */
[----:B------:R-:W-:-:S03]  /*0210*/  CS2R R6, SRZ ;  /* 0x0000000000067805 */ /* 0x000fc6000001ff00 */
[----:B------:R2:W4:Y:S04]  /*0220*/  @P1 LDG.E.128 R8, desc[UR6][R12.64] ;  /* 0x000000060c081981 */ /* 0x000528000c1e1d00 */
[----:B------:R2:W3:Y:S01]  /*0230*/  @P0 LDG.E.128 R4, desc[UR6][R14.64] ;  /* 0x000000060e040981 */ /* 0x0004e2000c1e1d00 */
[C---:B------:R-:W-:Y:S01]  /*0240*/  IMAD.SHL.U32 R16, R0.reuse, 0x80, RZ ;  /* 0x0000008000107824 */ /* 0x040fe200078e00ff */
[----:B-----5:R-:W-:Y:S01]  /*0250*/  UPRMT UR4, UR5, 0x654, UR4 ;  /* 0x0000065405047896 */ /* 0x020fe20008000004 */
[----:B------:R-:W-:-:S03]  /*0260*/  IMAD.SHL.U32 R27, R0, 0x8, RZ ;  /* 0x00000008001b7824 */ /* 0x000fc600078e00ff */
[----:B------:R-:W-:Y:S02]  /*0270*/  LOP3.LUT R16, R16, 0x380, RZ, 0xc0, !PT ;  /* 0x0000038010107812 */ /* 0x000fe400078ec0ff */
[----:B------:R-:W-:Y:S02]  /*0280*/  LOP3.LUT R19, R26, 0x18, R27, 0xf8, !PT ;  /* 0x000000181a137812 */ /* 0x000fe400078ef81b */
[C---:B------:R-:W-:Y:S01]  /*0290*/  LOP3.LUT R17, R16.reuse, R17, RZ, 0xfc, !PT ;  /* 0x0000001110117212 */ /* 0x040fe200078efcff */
[----:B------:R-:W-:Y:S01]  /*02a0*/  VIADD R16, R16, UR4 ;  /* 0x0000000410107c36 */ /* 0x000fe20008000000 */
[----:B--2---:R-:W-:Y:S02]  /*02b0*/  SHF.R.S32.HI R12, RZ, 0x1f, R19 ;  /* 0x0000001fff0c7819 */ /* 0x004fe40000011413 */
[----:B0-----:R-:W-:Y:S02]  /*02c0*/  CS2R R14, SRZ ;  /* 0x00000000000e7805 */ /* 0x001fe4000001ff00 */
[----:B------:R-:W-:Y:S01]  /*02d0*/  ISETP.GE.AND P1, PT, R19, 0x100, PT ;  /* 0x000001001300780c */ /* 0x000fe20003f26270 */
[----:B------:R-:W-:Y:S01]  /*02e0*/  IMAD R17, R17, 0x4, R16 ;  /* 0x0000000411117824 */ /* 0x000fe200078e0210 */
[----:B------:R-:W-:-:S04]  /*02f0*/  LEA.HI R16, R12, R19, RZ, 0x6 ;  /* 0x000000130c107211 */ /* 0x000fc800078f30ff */
[----:B------:R-:W-:-:S05]  /*0300*/  LOP3.LUT R12, R16, 0xffffffc0, RZ, 0xc0, !PT ;  /* 0xffffffc0100c7812 */ /* 0x000fca00078ec0ff */
[----:B------:R-:W-:Y:S01]  /*0310*/  IMAD.IADD R29, R19, 0x1, -R12 ;  /* 0x00000001131d7824 */ /* 0x000fe200078e0a0c */
[----:B------:R-:W-:Y:S01]  /*0320*/  CS2R R12, SRZ ;  /* 0x00000000000c7805 */ /* 0x000fe2000001ff00 */
[----:B------:R-:W-:-:S05]  /*0330*/  IMAD.SHL.U32 R16, R16, 0x100, RZ ;  /* 0x0000010010107824 */ /* 0x000fca00078e00ff */
[----:B------:R-:W-:Y:S01]  /*0340*/  LOP3.LUT R16, R16, 0xffffc000, RZ, 0xc0, !PT ;  /* 0xffffc00010107812 */ /* 0x000fe200078ec0ff */
[----:B----4-:R-:W-:Y:S04]  /*0350*/  STS [R17], R8 ;  /* 0x0000000811007388 */ /* 0x010fe80000000800 */
[----:B------:R0:W-:Y:S04]  /*0360*/  STS [R17+0xa0], R9 ;  /* 0x0000a00911007388 */ /* 0x0001e80000000800 */
[----:B------:R-:W-:Y:S04]  /*0370*/  STS [R17+0x140], R10 ;  /* 0x0001400a11007388 */ /* 0x000fe80000000800 */
[----:B------:R2:W-:Y:S01]  /*0380*/  STS [R17+0x1e0], R11 ;  /* 0x0001e00b11007388 */ /* 0x0005e20000000800 */
[----:B0-----:R-:W-:-:S03]  /*0390*/  IMAD.WIDE R8, R29, 0x4, R32 ;  /* 0x000000041d087825 */ /* 0x001fc600078e0220 */
[----:B---3--:R-:W-:Y:S04]  /*03a0*/  STS [R17+0x40], R4 ;  /* 0x0000400411007388 */ /* 0x008fe80000000800 */
[----:B------:R0:W-:Y:S04]  /*03b0*/  STS [R17+0xe0], R5 ;  /* 0x0000e00511007388 */ /* 0x0001e80000000800 */
[----:B------:R-:W-:Y:S04]  /*03c0*/  STS [R17+0x180], R6 ;  /* 0x0001800611007388 */ /* 0x000fe80000000800 */
[----:B------:R3:W-:Y:S01]  /*03d0*/  STS [R17+0x220], R7 ;  /* 0x0002200711007388 */ /* 0x0007e20000000800 */
[----:B------:R-:W-:Y:S06]  /*03e0*/  BAR.SYNC.DEFER_BLOCKING 0x0 ;  /* 0x0000000000007b1d */ /* 0x000fec0000010000 */
[----:B------:R4:W5:Y:S01]  /*03f0*/  @!P1 LDG.E.EL.128 R12, desc[UR6][R8.64] ;  /* 0x00000006080c9981 */ /* 0x000962000c2e1d00 */
[----:B--2---:R-:W-:-:S02]  /*0400*/  SHF.R.U32.HI R11, RZ, 0x2, R0 ;  /* 0x00000002ff0b7819 */ /* 0x004fc40000011600 */
[----:B0-----:R-:W-:Y:S02]  /*0410*/  CS2R R4, SRZ ;  /* 0x0000000000047805 */ /* 0x001fe4000001ff00 */
[----:B---3--:R-:W-:Y:S02]  /*0420*/  CS2R R6, SRZ ;  /* 0x0000000000067805 */ /* 0x008fe4000001ff00 */
[----:B------:R-:W-:-:S04]  /*0430*/  SGXT.U32 R11, R11, 0x5 ;  /* 0x000000050b0b781a */ /* 0x000fc80000000000 */
[----:B------:R-:W-:Y:S02]  /*0440*/  LOP3.LUT R11, R2, R11, RZ, 0xfc, !PT ;  /* 0x0000000b020b7212 */ /* 0x000fe400078efcff */
[----:B----4-:R-:W-:Y:S02]  /*0450*/  CS2R R8, SRZ ;  /* 0x0000000000087805 */ /* 0x010fe4000001ff00 */
[C---:B------:R-:W-:Y:S01]  /*0460*/  ISETP.GE.AND P0, PT, R11.reuse, 0x100, PT ;  /* 0x000001000b00780c */ /* 0x040fe20003f06270 */
[----:B------:R-:W-:Y:S01]  /*0470*/  IMAD R20, R11, 0x40, R16 ;  /* 0x000000400b147824 */ /* 0x000fe200078e0210 */
[----:B------:R-:W-:Y:S01]  /*0480*/  CS2R R10, SRZ ;  /* 0x00000000000a7805 */ /* 0x000fe2000001ff00 */
[----:B------:R-:W-:Y:S01]  /*0490*/  IMAD.WIDE R16, R29, 0x4, R38 ;  /* 0x000000041d107825 */ /* 0x000fe200078e0226 */
[----:B------:R-:W-:-:S03]  /*04a0*/  ISETP.LT.AND P0, PT, R19, 0x100, !P0 ;  /* 0x000001001300780c */ /* 0x000fc60004701270 */
[----:B------:R-:W-:Y:S01]  /*04b0*/  IMAD.IADD R24, R29, 0x1, R20 ;  /* 0x000000011d187824 */ /* 0x000fe200078e0214 */
[----:B------:R-:W2:Y:S03]  /*04c0*/  @!P1 LDG.E.EL.128 R8, desc[UR6][R16.64] ;  /* 0x0000000610089981 */ /* 0x000ea6000c2e1d00 */
[----:B------:R-:W-:-:S06]  /*04d0*/  IMAD.WIDE R22, R24, 0x4, R40 ;  /* 0x0000000418167825 */ /* 0x000fcc00078e0228 */
[----:B------:R0:W2:Y:S01]  /*04e0*/  @P0 LDG.E.128 R4, desc[UR6][R22.64] ;  /* 0x0000000616040981 */ /* 0x0000a2000c1e1d00 */
[----:B------:R-:W-:Y:S02]  /*04f0*/  LOP3.LUT R19, R19, 0x4, RZ, 0xfc, !PT ;  /* 0x0000000413137812 */ /* 0x000fe400078efcff */
[----:B0-----:R-:W-:Y:S01]  /*0500*/  CS2R R22, SRZ ;  /* 0x0000000000167805 */ /* 0x001fe2000001ff00 */
[----:B-----5:R-:W-:Y:S01]  /*0510*/  FADD R31, R12, 9.9999997473787516356e-06 ;  /* 0x3727c5ac0c1f7421 */ /* 0x020fe20000000000 */
[----:B------:R-:W-:Y:S01]  /*0520*/  FADD R13, R13, 9.9999997473787516356e-06 ;  /* 0x3727c5ac0d0d7421 */ /* 0x000fe20000000000 */
[----:B------:R-:W-:-:S03]  /*0530*/  FADD R28, R14, 9.9999997473787516356e-06 ;  /* 0x3727c5ac0e1c7421 */ /* 0x000fc60000000000 */
[----:B------:R-:W0:Y:S01]  /*0540*/  MUFU.SQRT R21, R13 ;  /* 0x0000000d00157308 */ /* 0x000e220000002000 */
[----:B------:R-:W-:-:S07]  /*0550*/  FADD R12, R15, 9.9999997473787516356e-06 ;  /* 0x3727c5ac0f0c7421 */ /* 0x000fce0000000000 */
[----:B------:R-:W3:Y:S08]  /*0560*/  MUFU.SQRT R31, R31 ;  /* 0x0000001f001f7308 */ /* 0x000ef00000002000 */
[----:B------:R-:W4:Y:S01]  /*0570*/  MUFU.SQRT R28, R28 ;  /* 0x0000001c001c7308 */ /* 0x000f220000002000 */
[----:B0-----:R-:W-:-:S07]  /*0580*/  FSETP.GT.AND P6, PT, R21, 8.50705917302346158658e+37, PT ;  /* 0x7e8000001500780b */ /* 0x001fce0003fc4000 */
[----:B------:R-:W0:Y:S01]  /*0590*/  MUFU.SQRT R12, R12 ;  /* 0x0000000c000c7308 */ /* 0x000e220000002000 */
[----:B---3--:R-:W-:Y:S02]  /*05a0*/  FSETP.GT.AND P4, PT, R31, 8.50705917302346158658e+37, PT ;  /* 0x7e8000001f00780b */ /* 0x008fe40003f84000 */
[----:B----4-:R-:W-:Y:S02]  /*05b0*/  FSETP.GT.AND P5, PT, R28, 8.50705917302346158658e+37, PT ;  /* 0x7e8000001c00780b */ /* 0x010fe40003fa4000 */
[C---:B------:R-:W-:Y:S01]  /*05c0*/  FSETP.GEU.AND P2, PT, R21.reuse, 1.175494350822287508e-38, PT ;  /* 0x008000001500780b */ /* 0x040fe20003f4e000 */
[----:B------:R-:W-:Y:S01]  /*05d0*/  @P6 FMUL R21, R21, 0.25 ;  /* 0x3e80000015156820 */ /* 0x000fe20000400000 */
[----:B------:R-:W-:Y:S02]  /*05e0*/  FSEL R13, R25, 1, P6 ;  /* 0x3f800000190d7808 */ /* 0x000fe40003000000 */
[----:B------:R-:W-:-:S05]  /*05f0*/  FSETP.GEU.AND P3, PT, R31, 1.175494350822287508e-38, PT ;  /* 0x008000001f00780b */ /* 0x000fca0003f6e000 */
[----:B------:R-:W-:Y:S01]  /*0600*/  @P4 FMUL R31, R31, 0.25 ;  /* 0x3e8000001f1f4820 */ /* 0x000fe20000400000 */
[----:B0-----:R-:W-:Y:S02]  /*0610*/  FSETP.GT.AND P6, PT, R12, 8.50705917302346158658e+37, PT ;  /* 0x7e8000000c00780b */ /* 0x001fe40003fc4000 */
[C---:B------:R-:W-:Y:S02]  /*0620*/  FSEL R15, R25.reuse, 1, P4 ;  /* 0x3f800000190f7808 */ /* 0x040fe40002000000 */
[C---:B------:R-:W-:Y:S01]  /*0630*/  FSETP.GEU.AND P4, PT, R28.reuse, 1.175494350822287508e-38, PT ;  /* 0x008000001c00780b */ /* 0x040fe20003f8e000 */
[----:B------:R-:W-:Y:S01]  /*0640*/  @P5 FMUL R28, R28, 0.25 ;  /* 0x3e8000001c1c5820 */ /* 0x000fe20000400000 */
[----:B------:R-:W-:Y:S02]  /*0650*/  SHF.R.S32.HI R14, RZ, 0x1a, R18 ;  /* 0x0000001aff0e7819 */ /* 0x000fe40000011412 */
[----:B------:R-:W-:Y:S02]  /*0660*/  FSEL R17, R25, 1, P5 ;  /* 0x3f80000019117808 */ /* 0x000fe40002800000 */
[----:B------:R-:W-:-:S02]  /*0670*/  FSETP.GEU.AND P5, PT, R12, 1.175494350822287508e-38, PT ;  /* 0x008000000c00780b */ /* 0x000fc40003fae000 */
[----:B------:R-:W-:Y:S01]  /*0680*/  SGXT R14, R14, 0x1 ;  /* 0x000000010e0e781a */ /* 0x000fe20000000200 */
[----:B------:R-:W-:-:S03]  /*0690*/  @P6 FMUL R12, R12, 0.25 ;  /* 0x3e8000000c0c6820 */ /* 0x000fc60000400000 */
[----:B------:R-:W-:-:S04]  /*06a0*/  LEA.HI R14, R14, R19, RZ, 0x6 ;  /* 0x000000130e0e7211 */ /* 0x000fc800078f30ff */
[----:B------:R-:W-:Y:S01]  /*06b0*/  LOP3.LUT R14, R14, 0xffffffc0, RZ, 0xc0, !PT ;  /* 0xffffffc00e0e7812 */ /* 0x000fe200078ec0ff */
[----:B------:R-:W-:Y:S02]  /*06c0*/  @!P4 FMUL R28, R28, 16777216 ;  /* 0x4b8000001c1cc820 */ /* 0x000fe40000400000 */
[----:B------:R-:W-:Y:S02]  /*06d0*/  @!P5 FMUL R12, R12, 16777216 ;  /* 0x4b8000000c0cd820 */ /* 0x000fe40000400000 */
[----:B------:R-:W-:Y:S02]  /*06e0*/  IMAD.IADD R30, R19, 0x1, -R14 ;  /* 0x00000001131e7824 */ /* 0x000fe400078e0a0e */
[----:B------:R-:W-:Y:S01]  /*06f0*/  @!P3 FMUL R31, R31, 16777216 ;  /* 0x4b8000001f1fb820 */ /* 0x000fe20000400000 */
[----:B------:R-:W-:Y:S01]  /*0700*/  @!P2 FMUL R21, R21, 16777216 ;  /* 0x4b8000001515a820 */ /* 0x000fe20000400000 */
[----:B------:R-:W0:Y:S01]  /*0710*/  MUFU.RCP R18, R28 ;  /* 0x0000001c00127308 */ /* 0x000e220000001000 */
[----:B------:R-:W-:-:S07]  /*0720*/  IMAD.IADD R19, R30, 0x1, R20 ;  /* 0x000000011e137824 */ /* 0x000fce00078e0214 */
[----:B------:R-:W3:Y:S01]  /*0730*/  MUFU.RCP R12, R12 ;  /* 0x0000000c000c7308 */ /* 0x000ee20000001000 */
[----:B------:R-:W-:Y:S01]  /*0740*/  IMAD.WIDE R40, R19, 0x4, R40 ;  /* 0x0000000413287825 */ /* 0x000fe200078e0228 */
[----:B------:R-:W-:-:S06]  /*0750*/  FSEL R19, R25, 1, P6 ;  /* 0x3f80000019137808 */ /* 0x000fcc0003000000 */
[----:B------:R-:W4:Y:S01]  /*0760*/  MUFU.RCP R16, R31 ;  /* 0x0000001f00107308 */ /* 0x000f220000001000 */
[----:B------:R-:W-:-:S07]  /*0770*/  @!P4 FMUL R17, R17, 16777216 ;  /* 0x4b8000001111c820 */ /* 0x000fce0000400000 */
[----:B------:R5:W1:Y:S01]  /*0780*/  MUFU.RCP R14, R21 ;  /* 0x00000015000e7308 */ /* 0x000a620000001000 */
[----:B------:R-:W-:Y:S01]  /*0790*/  @!P5 FMUL R19, R19, 16777216 ;  /* 0x4b8000001313d820 */ /* 0x000fe20000400000 */
[----:B--2---:R-:W-:Y:S01]  /*07a0*/  FADD R5, -R9, R5 ;  /* 0x0000000509057221 */ /* 0x004fe20000000100 */
[----:B------:R-:W-:Y:S01]  /*07b0*/  @!P3 FMUL R15, R15, 16777216 ;  /* 0x4b8000000f0fb820 */ /* 0x000fe20000400000 */
[----:B------:R-:W-:Y:S01]  /*07c0*/  FADD R11, -R11, R7 ;  /* 0x000000070b0b7221 */ /* 0x000fe20000000100 */
[----:B------:R-:W-:Y:S01]  /*07d0*/  FADD R10, -R10, R6 ;  /* 0x000000060a0a7221 */ /* 0x000fe20000000100 */
[----:B------:R-:W-:Y:S01]  /*07e0*/  @!P2 FMUL R13, R13, 16777216 ;  /* 0x4b8000000d0da820 */ /* 0x000fe20000400000 */
[----:B0-----:R-:W-:Y:S01]  /*07f0*/  FMUL R9, R18, R17 ;  /* 0x0000001112097220 */ /* 0x001fe20000400000 */
[----:B---3--:R-:W-:Y:S01]  /*0800*/  FMUL R12, R12, R19 ;  /* 0x000000130c0c7220 */ /* 0x008fe20000400000 */
[----:B----4-:R-:W-:Y:S01]  /*0810*/  FMUL R7, R16, R15 ;  /* 0x0000000f10077220 */ /* 0x010fe20000400000 */
[----:B------:R-:W-:Y:S01]  /*0820*/  CS2R R16, SRZ ;  /* 0x0000000000107805 */ /* 0x000fe2000001ff00 */
[----:B------:R-:W-:Y:S01]  /*0830*/  FMUL R9, R9, R10 ;  /* 0x0000000a09097220 */ /* 0x000fe20000400000 */
[----:B------:R-:W-:Y:S01]  /*0840*/  CS2R R18, SRZ ;  /* 0x0000000000127805 */ /* 0x000fe2000001ff00 */
[----:B------:R-:W-:Y:S01]  /*0850*/  FMUL R12, R12, R11 ;  /* 0x0000000b0c0c7220 */ /* 0x000fe20000400000 */
[----:B-----5:R-:W-:Y:S01]  /*0860*/  CS2R R20, SRZ ;  /* 0x0000000000147805 */ /* 0x020fe2000001ff00 */
[----:B-1----:R-:W-:Y:S01]  /*0870*/  FMUL R6, R14, R13 ;  /* 0x0000000d0e067220 */ /* 0x002fe20000400000 */
[----:B------:R-:W-:-:S04]  /*0880*/  IMAD.WIDE R14, R29, 0x4, R34 ;  /* 0x000000041d0e7825 */ /* 0x000fc800078e0222 */
[----:B------:R-:W-:Y:S01]  /*0890*/  IMAD.WIDE R10, R29, 0x4, R36 ;  /* 0x000000041d0a7825 */ /* 0x000fe200078e0224 */
[----:B------:R0:W2:Y:S04]  /*08a0*/  @!P1 LDG.E.EL.128 R16, desc[UR6][R14.64] ;  /* 0x000000060e109981 */ /* 0x0000a8000c2e1d00 */
[----:B------:R1:W2:Y:S01]  /*08b0*/  @!P1 LDG.E.EL.128 R20, desc[UR6][R10.64] ;  /* 0x000000060a149981 */ /* 0x0002a2000c2e1d00 */
[----:B------:R-:W-:-:S04]  /*08c0*/  FADD R4, -R8, R4 ;  /* 0x0000000408047221 */ /* 0x000fc80000000100 */
[----:B------:R-:W-:Y:S01]  /*08d0*/  FMUL R31, R7, R4 ;  /* 0x00000004071f7220 */ /* 0x000fe20000400000 */
[----:B0-----:R-:W-:Y:S01]  /*08e0*/  CS2R R14, SRZ ;  /* 0x00000000000e7805 */ /* 0x001fe2000001ff00 */
[----:B------:R-:W-:Y:S01]  /*08f0*/  IMAD.WIDE R38, R30, 0x4, R38 ;  /* 0x000000041e267825 */ /* 0x000fe200078e0226 */
[----:B-1----:R-:W-:-:S03]  /*0900*/  CS2R R10, SRZ ;  /* 0x00000000000a7805 */ /* 0x002fc6000001ff00 */
[----:B------:R-:W-:-:S04]  /*0910*/  IMAD.WIDE R34, R30, 0x4, R34 ;  /* 0x000000041e227825 */ /* 0x000fc800078e0222 */
[----:B------:R-:W-:-:S04]  /*0920*/  IMAD.WIDE R36, R30, 0x4, R36 ;  /* 0x000000041e247825 */ /* 0x000fc800078e0224 */
[----:B--2---:R-:W-:Y:S01]  /*0930*/  FFMA R29, R9, R18, R22 ;  /* 0x00000012091d7223 */ /* 0x004fe20000000016 */
[----:B------:R-:W-:Y:S01]  /*0940*/  FMUL R18, R6, R5 ;  /* 0x0000000506127220 */ /* 0x000fe20000400000 */
[----:B------:R-:W-:Y:S01]  /*0950*/  FFMA R28, R12, R19, R23 ;  /* 0x000000130c1c7223 */ /* 0x000fe20000000017 */
[----:B------:R-:W-:Y:S02]  /*0960*/  CS2R R4, SRZ ;  /* 0x0000000000047805 */ /* 0x000fe4000001ff00 */
[----:B------:R-:W-:Y:S01]  /*0970*/  CS2R R6, SRZ ;  /* 0x0000000000067805 */ /* 0x000fe2000001ff00 */
[----:B------:R-:W-:-:S05]  /*0980*/  IMAD.WIDE R22, R30, 0x4, R32 ;  /* 0x000000041e167825 */ /* 0x000fca00078e0220 */
[----:B------:R0:W2:Y:S01]  /*0990*/  @!P1 LDG.E.EL.128 R4, desc[UR6][R22.64] ;  /* 0x0000000616049981 */ /* 0x0000a2000c2e1d00 */
[----:B------:R-:W-:Y:S02]  /*09a0*/  CS2R R12, SRZ ;  /* 0x00000000000c7805 */ /* 0x000fe4000001ff00 */
[----:B------:R-:W-:-:S04]  /*09b0*/  CS2R R8, SRZ ;  /* 0x0000000000087805 */ /* 0x000fc8000001ff00 */
[----:B------:R-:W3:Y:S04]  /*09c0*/  @P0 LDG.E.128 R12, desc[UR6][R40.64] ;  /* 0x00000006280c0981 */ /* 0x000ee8000c1e1d00 */
[----:B------:R1:W3:Y:S01]  /*09d0*/  @!P1 LDG.E.EL.128 R8, desc[UR6][R38.64] ;  /* 0x0000000626089981 */ /* 0x0002e2000c2e1d00 */
[----:B------:R-:W-:Y:S01]  /*09e0*/  FFMA R32, R18, R17, R21 ;  /* 0x0000001112207223 */ /* 0x000fe20000000015 */
[----:B------:R-:W-:Y:S01]  /*09f0*/  FFMA R31, R31, R16, R20 ;  /* 0x000000101f1f7223 */ /* 0x000fe20000000014 */
[----:B------:R-:W-:Y:S02]  /*0a00*/  CS2R R16, SRZ ;  /* 0x0000000000107805 */ /* 0x000fe4000001ff00 */
[----:B------:R-:W-:Y:S02]  /*0a10*/  CS2R R18, SRZ ;  /* 0x0000000000127805 */ /* 0x000fe4000001ff00 */
[----:B------:R-:W-:-:S02]  /*0a20*/  CS2R R20, SRZ ;  /* 0x0000000000147805 */ /* 0x000fc4000001ff00 */
[----:B0-----:R-:W-:Y:S02]  /*0a30*/  CS2R R22, SRZ ;  /* 0x0000000000167805 */ /* 0x001fe4000001ff00 */
[----:B------:R0:W4:Y:S04]  /*0a40*/  @!P1 LDG.E.EL.128 R16, desc[UR6][R34.64] ;  /* 0x0000000622109981 */ /* 0x000128000c2e1d00 */
[----:B------:R5:W4:Y:S01]  /*0a50*/  @!P1 LDG.E.EL.128 R20, desc[UR6][R36.64] ;  /* 0x0000000624149981 */ /* 0x000b22000c2e1d00 */
[----:B--2---:R-:W-:Y:S01]  /*0a60*/  FADD R4, R4, 9.9999997473787516356e-06 ;  /* 0x3727c5ac04047421 */ /* 0x004fe20000000000 */
[----:B------:R-:W-:-:S03]  /*0a70*/  FADD R5, R5, 9.9999997473787516356e-06 ;  /* 0x3727c5ac05057421 */ /* 0x000fc60000000000 */
[----:B-1----:R-:W1:Y:S01]  /*0a80*/  MUFU.SQRT R38, R4 ;  /* 0x0000000400267308 */ /* 0x002e620000002000 */
[----:B------:R-:W-:-:S07]  /*0a90*/  FADD R7, R7, 9.9999997473787516356e-06 ;  /* 0x3727c5ac07077421 */ /* 0x000fce0000000000 */
[----:B------:R-:W2:Y:S01]  /*0aa0*/  MUFU.SQRT R5, R5 ;  /* 0x0000000500057308 */ /* 0x000ea20000002000 */
[----:B------:R-:W-:Y:S01]  /*0ab0*/  FADD R6, R6, 9.9999997473787516356e-06 ;  /* 0x3727c5ac06067421 */ /* 0x000fe20000000000 */
[----:B-1----:R-:W-:-:S06]  /*0ac0*/  FSETP.GT.AND P3, PT, R38, 8.50705917302346158658e+37, PT ;  /* 0x7e8000002600780b */ /* 0x002fcc0003f64000 */
[----:B------:R-:W1:Y:S01]  /*0ad0*/  MUFU.SQRT R33, R7 ;  /* 0x0000000700217308 */ /* 0x000e620000002000 */
[----:B------:R-:W-:-:S07]  /*0ae0*/  FSETP.GEU.AND P5, PT, R38, 1.175494350822287508e-38, PT ;  /* 0x008000002600780b */ /* 0x000fce0003fae000 */
[----:B0-----:R-:W0:Y:S01]  /*0af0*/  MUFU.SQRT R35, R6 ;  /* 0x0000000600237308 */ /* 0x001e220000002000 */
[----:B--2---:R-:W-:Y:S02]  /*0b00*/  FSETP.GT.AND P1, PT, R5, 8.50705917302346158658e+37, PT ;  /* 0x7e8000000500780b */ /* 0x004fe40003f24000 */
[----:B------:R-:W-:Y:S01]  /*0b10*/  FSEL R4, R25, 1, P3 ;  /* 0x3f80000019047808 */ /* 0x000fe20001800000 */
[----:B------:R-:W-:Y:S01]  /*0b20*/  @P3 FMUL R38, R38, 0.25 ;  /* 0x3e80000026263820 */ /* 0x000fe20000400000 */
[----:B---3--:R-:W-:-:S03]  /*0b30*/  FADD R30, -R11, R15 ;  /* 0x0000000f0b1e7221 */ /* 0x008fc60000000100 */
[----:B------:R-:W-:Y:S01]  /*0b40*/  @!P5 FMUL R38, R38, 16777216 ;  /* 0x4b8000002626d820 */ /* 0x000fe20000400000 */
[----:B------:R-:W-:Y:S01]  /*0b50*/  @!P5 FMUL R4, R4, 16777216 ;  /* 0x4b8000000404d820 */ /* 0x000fe20000400000 */
[----:B-1----:R-:W-:Y:S02]  /*0b60*/  FSETP.GT.AND P5, PT, R33, 8.50705917302346158658e+37, PT ;  /* 0x7e8000002100780b */ /* 0x002fe40003fa4000 */
[C---:B------:R-:W-:Y:S02]  /*0b70*/  FSETP.GEU.AND P2, PT, R5.reuse, 1.175494350822287508e-38, PT ;  /* 0x008000000500780b */ /* 0x040fe40003f4e000 */
[----:B------:R-:W-:Y:S01]  /*0b80*/  @P1 FMUL R5, R5, 0.25 ;  /* 0x3e80000005051820 */ /* 0x000fe20000400000 */
[----:B0-----:R-:W-:Y:S02]  /*0b90*/  FSETP.GT.AND P4, PT, R35, 8.50705917302346158658e+37, PT ;  /* 0x7e8000002300780b */ /* 0x001fe40003f84000 */
[----:B------:R-:W-:Y:S02]  /*0ba0*/  FSEL R11, R25, 1, P1 ;  /* 0x3f800000190b7808 */ /* 0x000fe40000800000 */
[----:B------:R-:W-:-:S02]  /*0bb0*/  FSETP.GEU.AND P1, PT, R33, 1.175494350822287508e-38, PT ;  /* 0x008000002100780b */ /* 0x000fc40003f2e000 */
[----:B------:R-:W-:Y:S01]  /*0bc0*/  FSETP.GEU.AND P3, PT, R35, 1.175494350822287508e-38, PT ;  /* 0x008000002300780b */ /* 0x000fe20003f6e000 */
[----:B------:R-:W5:Y:S01]  /*0bd0*/  MUFU.RCP R7, R38 ;  /* 0x0000002600077308 */ /* 0x000f620000001000 */
[----:B------:R-:W-:Y:S02]  /*0be0*/  IMAD.SHL.U32 R6, R0, 0x20, RZ ;  /* 0x0000002000067824 */ /* 0x000fe400078e00ff */
[----:B------:R-:W-:Y:S01]  /*0bf0*/  @P5 FMUL R33, R33, 0.25 ;  /* 0x3e80000021215820 */ /* 0x000fe20000400000 */
[----:B------:R-:W-:Y:S02]  /*0c00*/  LOP3.LUT R15, R27, 0x3e0, RZ, 0xc0, !PT ;  /* 0x000003e01b0f7812 */ /* 0x000fe400078ec0ff */
[----:B------:R-:W-:Y:S01]  /*0c10*/  @P4 FMUL R35, R35, 0.25 ;  /* 0x3e80000023234820 */ /* 0x000fe20000400000 */
[----:B------:R-:W-:Y:S01]  /*0c20*/  LOP3.LUT R6, R6, 0xfe0, RZ, 0xc0, !PT ;  /* 0x00000fe006067812 */ /* 0x000fe200078ec0ff */
[----:B------:R-:W-:Y:S02]  /*0c30*/  @!P2 FMUL R5, R5, 16777216 ;  /* 0x4b8000000505a820 */ /* 0x000fe40000400000 */
[----:B------:R-:W-:Y:S01]  /*0c40*/  @!P1 FMUL R33, R33, 16777216 ;  /* 0x4b80000021219820 */ /* 0x000fe20000400000 */
[----:B------:R-:W-:Y:S01]  /*0c50*/  IADD3 R15, R6, UR4, R15 ;  /* 0x00000004060f7c10 */ /* 0x000fe2000fffe00f */
[----:B------:R-:W-:Y:S01]  /*0c60*/  @!P3 FMUL R35, R35, 16777216 ;  /* 0x4b8000002323b820 */ /* 0x000fe20000400000 */
[----:B------:R0:W1:Y:S01]  /*0c70*/  MUFU.RCP R34, R5 ;  /* 0x0000000500227308 */ /* 0x0000620000001000 */
[----:B-----5:R-:W-:Y:S01]  /*0c80*/  FMUL R37, R7, R4 ;  /* 0x0000000407257220 */ /* 0x020fe20000400000 */
[----:B------:R-:W-:Y:S01]  /*0c90*/  FADD R14, -R10, R14 ;  /* 0x0000000e0a0e7221 */ /* 0x000fe20000000100 */
[----:B------:R-:W-:-:S05]  /*0ca0*/  FADD R12, -R8, R12 ;  /* 0x0000000c080c7221 */ /* 0x000fca0000000100 */
[----:B------:R-:W2:Y:S01]  /*0cb0*/  MUFU.RCP R27, R35 ;  /* 0x00000023001b7308 */ /* 0x000ea20000001000 */
[----:B0-----:R-:W0:Y:S01]  /*0cc0*/  LDS.128 R4, [R15] ;  /* 0x000000000f047984 */ /* 0x001e220000000c00 */
[----:B------:R-:W-:-:S06]  /*0cd0*/  FSEL R8, R25, 1, P4 ;  /* 0x3f80000019087808 */ /* 0x000fcc0002000000 */
[----:B------:R-:W3:Y:S01]  /*0ce0*/  MUFU.RCP R33, R33 ;  /* 0x0000002100217308 */ /* 0x000ee20000001000 */
[----:B------:R-:W-:Y:S01]  /*0cf0*/  FSEL R10, R25, 1, P5 ;  /* 0x3f800000190a7808 */ /* 0x000fe20002800000 */
[----:B------:R-:W-:Y:S01]  /*0d00*/  @!P2 FMUL R11, R11, 16777216 ;  /* 0x4b8000000b0ba820 */ /* 0x000fe20000400000 */
[----:B------:R-:W-:-:S03]  /*0d10*/  @!P3 FMUL R8, R8, 16777216 ;  /* 0x4b8000000808b820 */ /* 0x000fc60000400000 */
[----:B------:R-:W-:Y:S01]  /*0d20*/  @!P1 FMUL R10, R10, 16777216 ;  /* 0x4b8000000a0a9820 */ /* 0x000fe20000400000 */
[----:B------:R-:W-:Y:S01]  /*0d30*/  FADD R13, -R9, R13 ;  /* 0x0000000d090d7221 */ /* 0x000fe20000000100 */
[----:B-1----:R-:W-:Y:S01]  /*0d40*/  FMUL R34, R34, R11 ;  /* 0x0000000b22227220 */ /* 0x002fe20000400000 */
[----:B--2---:R-:W-:Y:S01]  /*0d50*/  FMUL R27, R27, R8 ;  /* 0x000000081b1b7220 */ /* 0x004fe20000400000 */
[----:B---3--:R-:W-:Y:S02]  /*0d60*/  FMUL R25, R33, R10 ;  /* 0x0000000a21197220 */ /* 0x008fe40000400000 */
[----:B------:R-:W1:Y:S01]  /*0d70*/  LDS.128 R8, [R15+0x10] ;  /* 0x000010000f087984 */ /* 0x000e620000000c00 */
[----:B------:R-:W-:Y:S01]  /*0d80*/  FMUL R27, R27, R14 ;  /* 0x0000000e1b1b7220 */ /* 0x000fe20000400000 */
[----:B------:R-:W-:Y:S01]  /*0d90*/  FMUL R30, R25, R30 ;  /* 0x0000001e191e7220 */ /* 0x000fe20000400000 */
[----:B------:R-:W-:Y:S01]  /*0da0*/  FMUL R34, R34, R13 ;  /* 0x0000000d22227220 */ /* 0x000fe20000400000 */
[----:B------:R-:W-:-:S02]  /*0db0*/  FMUL R37, R37, R12 ;  /* 0x0000000c25257220 */ /* 0x000fc40000400000 */
[----:B----4-:R-:W-:Y:S01]  /*0dc0*/  FFMA R14, R30, R19, R23 ;  /* 0x000000131e0e7223 */ /* 0x010fe20000000017 */
[----:B------:R-:W-:Y:S01]  /*0dd0*/  FFMA R19, R27, R18, R22 ;  /* 0x000000121b137223 */ /* 0x000fe20000000016 */
[----:B------:R-:W-:Y:S01]  /*0de0*/  FFMA R18, R34, R17, R21 ;  /* 0x0000001122127223 */ /* 0x000fe20000000015 */
[----:B0-----:R-:W-:Y:S02]  /*0df0*/  FSETP.GT.AND P4, PT, R4, -R31, PT ;  /* 0x8000001f0400720b */ /* 0x001fe40003f84000 */
[----:B------:R-:W-:Y:S02]  /*0e00*/  FSETP.GT.AND P5, PT, R5, -R32, PT ;  /* 0x800000200500720b */ /* 0x000fe40003fa4000 */
[----:B------:R-:W-:Y:S02]  /*0e10*/  FSETP.GT.AND P3, PT, R6, -R29, PT ;  /* 0x8000001d0600720b */ /* 0x000fe40003f64000 */
[----:B------:R-:W-:Y:S02]  /*0e20*/  FSETP.GT.AND P2, PT, R7, -R28, PT ;  /* 0x8000001c0700720b */ /* 0x000fe40003f44000 */
[----:B------:R-:W-:-:S02]  /*0e30*/  SEL R30, RZ, 0x1, !P4 ;  /* 0x00000001ff1e7807 */ /* 0x000fc40006000000 */
[----:B------:R-:W-:Y:S01]  /*0e40*/  SEL R21, RZ, 0x1, !P5 ;  /* 0x00000001ff157807 */ /* 0x000fe20006800000 */
[----:B------:R-:W-:Y:S01]  /*0e50*/  FFMA R17, R37, R16, R20 ;  /* 0x0000001025117223 */ /* 0x000fe20000000014 */
[----:B------:R-:W-:Y:S01]  /*0e60*/  SEL R22, RZ, 0x1, !P3 ;  /* 0x00000001ff167807 */ /* 0x000fe20005800000 */
[----:B------:R-:W-:Y:S01]  /*0e70*/  FADD R4, R4, R31 ;  /* 0x0000001f04047221 */ /* 0x000fe20000000000 */
[----:B------:R-:W-:Y:S01]  /*0e80*/  SEL R13, RZ, 0x1, !P2 ;  /* 0x00000001ff0d7807 */ /* 0x000fe20005000000 */
[----:B------:R-:W-:Y:S01]  /*0e90*/  FADD R5, R5, R32 ;  /* 0x0000002005057221 */ /* 0x000fe20000000000 */
[----:B------:R-:W-:Y:S02]  /*0ea0*/  IADD3 R12, P1, R24, UR8, RZ ;  /* 0x00000008180c7c10 */ /* 0x000fe4000ff3e0ff */
[----:B------:R-:W-:Y:S01]  /*0eb0*/  PRMT R20, R30, 0x3340, R21 ;  /* 0x000033401e147816 */ /* 0x000fe20000000015 */
[----:B------:R-:W-:Y:S01]  /*0ec0*/  @!P4 FMUL R4, R4, 0.22916667163372039795 ;  /* 0x3e6aaaab0404c820 */ /* 0x000fe20000400000 */
[----:B------:R-:W-:Y:S01]  /*0ed0*/  PRMT R21, R22, 0x3340, R13 ;  /* 0x0000334016157816 */ /* 0x000fe2000000000d */
[----:B------:R-:W-:Y:S01]  /*0ee0*/  @!P5 FMUL R5, R5, 0.22916667163372039795 ;  /* 0x3e6aaaab0505d820 */ /* 0x000fe20000400000 */
[----:B------:R-:W-:-:S02]  /*0ef0*/  LEA.HI.X.SX32 R13, R24, UR9, 0x1, P1 ;  /* 0x00000009180d7c11 */ /* 0x000fc400088f0eff */
[----:B-1----:R-:W-:Y:S02]  /*0f00*/  FSETP.GT.AND P1, PT, R8, -R17, PT ;  /* 0x800000110800720b */ /* 0x002fe40003f24000 */
[----:B------:R-:W-:Y:S02]  /*0f10*/  FSETP.GT.AND P4, PT, R9, -R18, PT ;  /* 0x800000120900720b */ /* 0x000fe40003f84000 */
[----:B------:R-:W-:Y:S02]  /*0f20*/  FSETP.GT.AND P6, PT, R10, -R19, PT ;  /* 0x800000130a00720b */ /* 0x000fe40003fc4000 */
[----:B------:R-:W-:Y:S02]  /*0f30*/  FSETP.GT.AND P5, PT, R11, -R14, PT ;  /* 0x8000000e0b00720b */ /* 0x000fe40003fa4000 */
[----:B------:R-:W-:Y:S02]  /*0f40*/  SEL R25, RZ, 0x1, !P1 ;  /* 0x00000001ff197807 */ /* 0x000fe40004800000 */
[----:B------:R-:W-:-:S02]  /*0f50*/  SEL R22, RZ, 0x1, !P4 ;  /* 0x00000001ff167807 */ /* 0x000fc40006000000 */
[----:B------:R-:W-:Y:S02]  /*0f60*/  SEL R23, RZ, 0x1, !P6 ;  /* 0x00000001ff177807 */ /* 0x000fe40007000000 */
[----:B------:R-:W-:Y:S02]  /*0f70*/  SEL R16, RZ, 0x1, !P5 ;  /* 0x00000001ff107807 */ /* 0x000fe40006800000 */
[----:B------:R-:W-:Y:S02]  /*0f80*/  PRMT R25, R25, 0x3340, R22 ;  /* 0x0000334019197816 */ /* 0x000fe40000000016 */
[----:B------:R-:W-:Y:S02]  /*0f90*/  PRMT R16, R23, 0x3340, R16 ;  /* 0x0000334017107816 */ /* 0x000fe40000000010 */
[----:B------:R-:W-:Y:S01]  /*0fa0*/  PRMT R20, R20, 0x5410, R21 ;  /* 0x0000541014147816 */ /* 0x000fe20000000015 */
[----:B------:R-:W-:Y:S01]  /*0fb0*/  FADD R6, R6, R29 ;  /* 0x0000001d06067221 */ /* 0x000fe20000000000 */
[----:B------:R-:W-:Y:S01]  /*0fc0*/  PRMT R21, R25, 0x5410, R16 ;  /* 0x0000541019157816 */ /* 0x000fe20000000010 */
[----:B------:R-:W-:Y:S01]  /*0fd0*/  FADD R7, R7, R28 ;  /* 0x0000001c07077221 */ /* 0x000fe20000000000 */
[----:B------:R-:W-:Y:S01]  /*0fe0*/  FADD R8, R8, R17 ;  /* 0x0000001108087221 */ /* 0x000fe20000000000 */
[----:B------:R-:W-:Y:S01]  /*0ff0*/  FADD R9, R9, R18 ;  /* 0x0000001209097221 */ /* 0x000fe20000000000 */
[----:B------:R-:W-:Y:S01]  /*1000*/  FADD R10, R10, R19 ;  /* 0x000000130a0a7221 */ /* 0x000fe20000000000 */
[----:B------:R0:W-:Y:S01]  /*1010*/  @P0 STG.E.64 desc[UR6][R12.64], R20 ;  /* 0x000000140c000986 */ /* 0x0001e2000c101b06 */
[----:B------:R-:W-:Y:S01]  /*1020*/  FADD R11, R11, R14 ;  /* 0x0000000e0b0b7221 */ /* 0x000fe20000000000 */
[----:B------:R-:W-:Y:S01]  /*1030*/  @!P3 FMUL R6, R6, 0.22916667163372039795 ;  /* 0x3e6aaaab0606b820 */ /* 0x000fe20000400000 */
[----:B------:R-:W-:Y:S01]  /*1040*/  @!P2 FMUL R7, R7, 0.22916667163372039795 ;  /* 0x3e6aaaab0707a820 */ /* 0x000fe20000400000 */
[----:B------:R-:W-:Y:S01]  /*1050*/  BAR.SYNC.DEFER_BLOCKING 0x0 ;  /* 0x0000000000007b1d */ /* 0x000fe20000010000 */
[----:B------:R-:W-:Y:S01]  /*1060*/  @!P1 FMUL R8, R8, 0.22916667163372039795 ;  /* 0x3e6aaaab08089820 */ /* 0x000fe20000400000 */
[----:B------:R-:W-:Y:S01]  /*1070*/  @!P4 FMUL R9, R9, 0.22916667163372039795 ;  /* 0x3e6aaaab0909c820 */ /* 0x000fe20000400000 */
[----:B------:R-:W-:Y:S01]  /*1080*/  @!P6 FMUL R10, R10, 0.22916667163372039795 ;  /* 0x3e6aaaab0a0ae820 */ /* 0x000fe20000400000 */
[----:B------:R-:W-:Y:S01]  /*1090*/  @!P5 FMUL R11, R11, 0.22916667163372039795 ;  /* 0x3e6aaaab0b0bd820 */ /* 0x000fe20000400000 */
[----:B------:R-:W-:-:S03]  /*10a0*/  LOP3.LUT R17, R0, 0x78, RZ, 0xc0, !PT ;  /* 0x0000007800117812 */ /* 0x000fc600078ec0ff */
[----:B------:R-:W1:Y:S01]  /*10b0*/  LDC.64 R22, c[0x0][0x248] ;  /* 0x00009200ff167b82 */ /* 0x000e620000000a00 */
[----:B------:R-:W-:Y:S02]  /*10c0*/  LOP3.LUT R14, R3, 0x1fc, RZ, 0xc0, !PT ;  /* 0x000001fc030e7812 */ /* 0x000fe400078ec0ff */
[----:B------:R-:W-:Y:S01]  /*10d0*/  LEA R17, R17, UR4, 0x2 ;  /* 0x0000000411117c11 */ /* 0x000fe2000f8e10ff */
[----:B------:R2:W-:Y:S04]  /*10e0*/  STS.128 [R15], R4 ;  /* 0x000000040f007388 */ /* 0x0005e80000000c00 */
[----:B------:R-:W-:Y:S01]  /*10f0*/  STS.128 [R15+0x10], R8 ;  /* 0x000010080f007388 */ /* 0x000fe20000000c00 */
[----:B------:R-:W-:Y:S01]  /*1100*/  IMAD R17, R14, 0x4, R17 ;  /* 0x000000040e117824 */ /* 0x000fe200078e0211 */
[----:B------:R-:W-:Y:S01]  /*1110*/  BAR.SYNC.DEFER_BLOCKING 0x0 ;  /* 0x0000000000007b1d */ /* 0x000fe20000010000 */
[----:B------:R-:W-:-:S04]  /*1120*/  LOP3.LUT R3, R26, 0x1c, R3, 0xf8, !PT ;  /* 0x0000001c1a037812 */ /* 0x000fc800078ef803 */
[----:B------:R-:W-:-:S04]  /*1130*/  SHF.R.S32.HI R24, RZ, 0x1f, R3 ;  /* 0x0000001fff187819 */ /* 0x000fc80000011403 */
[----:B------:R-:W-:Y:S02]  /*1140*/  LEA.HI R24, R24, R3, RZ, 0x6 ;  /* 0x0000000318187211 */ /* 0x000fe400078f30ff */
[----:B0-----:R-:W-:Y:S01]  /*1150*/  SHF.R.U32.HI R13, RZ, 0x3, R0 ;  /* 0x00000003ff0d7819 */ /* 0x001fe20000011600 */
[----:B------:R-:W0:Y:S02]  /*1160*/  LDS.128 R16, [R17] ;  /* 0x0000000011107984 */ /* 0x000e240000000c00 */
[C---:B------:R-:W-:Y:S01]  /*1170*/  IMAD.SHL.U32 R0, R24.reuse, 0x100, RZ ;  /* 0x0000010018007824 */ /* 0x040fe200078e00ff */
[----:B------:R-:W-:Y:S02]  /*1180*/  SGXT.U32 R13, R13, 0x4 ;  /* 0x000000040d0d781a */ /* 0x000fe40000000000 */
[----:B------:R-:W-:Y:S02]  /*1190*/  LOP3.LUT R24, R24, 0xffffffc0, RZ, 0xc0, !PT ;  /* 0xffffffc018187812 */ /* 0x000fe400078ec0ff */
[----:B------:R-:W-:-:S02]  /*11a0*/  LOP3.LUT R0, R0, 0xffffc000, RZ, 0xc0, !PT ;  /* 0xffffc00000007812 */ /* 0x000fc400078ec0ff */
[----:B------:R-:W-:Y:S02]  /*11b0*/  ISETP.GE.AND P0, PT, R3, 0x100, PT ;  /* 0x000001000300780c */ /* 0x000fe40003f06270 */
[----:B--2---:R-:W-:Y:S02]  /*11c0*/  LOP3.LUT R4, R2, R13, RZ, 0xfc, !PT ;  /* 0x0000000d02047212 */ /* 0x004fe400078efcff */
[----:B------:R-:W-:Y:S02]  /*11d0*/  IADD3 R5, R0, R3, -R24 ;  /* 0x0000000300057210 */ /* 0x000fe40007ffe818 */
[----:B------:R-:W-:Y:S02]  /*11e0*/  LOP3.LUT R0, R2, 0x10, R13, 0xfe, !PT ;  /* 0x0000001002007812 */ /* 0x000fe400078efe0d */
[----:B------:R-:W-:Y:S02]  /*11f0*/  ISETP.LT.AND P1, PT, R4, 0x100, !P0 ;  /* 0x000001000400780c */ /* 0x000fe40004721270 */
[----:B------:R-:W-:Y:S01]  /*1200*/  ISETP.LT.AND P0, PT, R0, 0x100, !P0 ;  /* 0x000001000000780c */ /* 0x000fe20004701270 */
[----:B------:R-:W-:Y:S01]  /*1210*/  IMAD R3, R4, 0x40, R5 ;  /* 0x0000004004037824 */ /* 0x000fe200078e0205 */
[----:B------:R-:W-:-:S03]  /*1220*/  LOP3.LUT R6, R14, 0x200, RZ, 0xfc, !PT ;  /* 0x000002000e067812 */ /* 0x000fc600078efcff */
[----:B-1----:R-:W-:Y:S01]  /*1230*/  IMAD.WIDE R2, R3, 0x4, R22 ;  /* 0x0000000403027825 */ /* 0x002fe200078e0216 */
[----:B------:R-:W-:-:S05]  /*1240*/  LOP3.LUT R6, R6, 0x3e0, RZ, 0xc0, !PT ;  /* 0x000003e006067812 */ /* 0x000fca00078ec0ff */
[----:B------:R-:W-:-:S04]  /*1250*/  VIADD R7, R6, UR4 ;  /* 0x0000000406077c36 */ /* 0x000fc80008000000 */
[----:B------:R-:W-:Y:S01]  /*1260*/  IMAD R7, R14, 0x4, R7 ;  /* 0x000000040e077824 */ /* 0x000fe200078e0207 */
[----:B0-----:R0:W-:Y:S02]  /*1270*/  @P1 STG.E.128 desc[UR6][R2.64], R16 ;  /* 0x0000001002001986 */ /* 0x0011e4000c101d06 */
[----:B0-----:R-:W-:Y:S05]  /*1280*/  @!P0 EXIT ;  /* 0x000000000000894d */ /* 0x001fea0003800000 */
[----:B------:R-:W0:Y:S01]  /*1290*/  LDS.128 R8, [R7+0x800] ;  /* 0x0008000007087984 */ /* 0x000e220000000c00 */
[----:B------:R-:W-:-:S04]  /*12a0*/  IMAD R5, R0, 0x40, R5 ;  /* 0x0000004000057824 */ /* 0x000fc800078e0205 */
[----:B------:R-:W-:-:S05]  /*12b0*/  IMAD.WIDE R22, R5, 0x4, R22 ;  /* 0x0000000405167825 */ /* 0x000fca00078e0216 */
[----:B0-----:R-:W-:Y:S01]  /*12c0*/  STG.E.128 desc[UR6][R22.64], R8 ;  /* 0x0000000816007986 */ /* 0x001fe2000c101d06 */
[----:B------:R-:W-:Y:S05]  /*12d0*/  EXIT ;  /* 0x000000000000794d */ /* 0x000fea0003800000 */
.L_x_0:
[----:B------:R-:W-:-:S00]  /*12e0*/  BRA `(.L_x_0) ;  /* 0xfffffffc00fc7947 */ /* 0x000fc0000383ffff */
[----:B------:R-:W-:-:S00]  /*12f0*/  NOP ;  /* 0x0000000000007918 */ /* 0x000fc00000000000 */
        /* <DEDUP_REMOVED lines=8> */
.L_x_1:


//--------------------- .nv.global.init           --------------------------
	.section	.nv.global.init,"aw",@progbits
.nv.global.init:
	.type		_$_str,@object
	.size		_$_str,(_$_str_$_2 - _$_str)
_$_str:
        /*0000*/ 	.byte	0x5f, 0x5f, 0x43, 0x55, 0x44, 0x41, 0x5f, 0x46, 0x54, 0x5a, 0x00
	.type		_$_str_$_2,@object
	.size		_$_str_$_2,(.L_1 - _$_str_$_2)
_$_str_$_2:
        /*000b*/ 	.byte	0x5f, 0x5f, 0x43, 0x55, 0x44, 0x41, 0x5f, 0x50, 0x52, 0x45, 0x43, 0x5f, 0x53, 0x51, 0x52, 0x54
        /*001b*/ 	.byte	0x00
.L_1:


//--------------------- .nv.shared.triton_poi_fused__native_batch_norm_legit_no_training_add_rrelu_with_noise_functional_24 --------------------------
	.section	.nv.shared.triton_poi_fused__native_batch_norm_legit_no_training_add_rrelu_with_noise_functional_24,"aw",@nobits
	.sectionflags	@""
	.align	16
	.zero		1024


//--------------------- .nv.constant0.triton_poi_fused__native_batch_norm_legit_no_training_add_rrelu_with_noise_functional_24 --------------------------
	.section	.nv.constant0.triton_poi_fused__native_batch_norm_legit_no_training_add_rrelu_with_noise_functional_24,"a",@progbits
	.sectionflags	@""
	.align	4
.nv.constant0.triton_poi_fused__native_batch_norm_legit_no_training_add_rrelu_with_noise_functional_24:
	.zero		600
